//
// Generated by NVIDIA NVVM Compiler
//
// Compiler Build ID: CL-36424714
// Cuda compilation tools, release 13.0, V13.0.88
// Based on NVVM 20.0.0
//

.version 9.0
.target sm_100
.address_size 64

	// .globl	_Z17bitonic_sort_stepPfii

.visible .entry _Z17bitonic_sort_stepPfii(
	.param .u64 .ptr .align 1 _Z17bitonic_sort_stepPfii_param_0,
	.param .u32 _Z17bitonic_sort_stepPfii_param_1,
	.param .u32 _Z17bitonic_sort_stepPfii_param_2
)
{
	.reg .pred 	%p<5>;
	.reg .b32 	%r<9>;
	.reg .b32 	%f<5>;
	.reg .b64 	%rd<11>;

	ld.param.u64 	%rd6, [_Z17bitonic_sort_stepPfii_param_0];
	ld.param.u32 	%r4, [_Z17bitonic_sort_stepPfii_param_1];
	ld.param.u32 	%r3, [_Z17bitonic_sort_stepPfii_param_2];
	cvta.to.global.u64 	%rd1, %rd6;
	mov.u32 	%r5, %tid.x;
	mov.u32 	%r6, %ntid.x;
	mov.u32 	%r7, %ctaid.x;
	mad.lo.s32 	%r1, %r6, %r7, %r5;
	xor.b32  	%r2, %r4, %r1;
	setp.le.u32 	%p1, %r2, %r1;
	@%p1 bra 	$L__BB0_6;
	and.b32  	%r8, %r3, %r1;
	setp.ne.s32 	%p2, %r8, 0;
	@%p2 bra 	$L__BB0_4;
	mul.wide.u32 	%rd9, %r1, 4;
	add.s64 	%rd2, %rd1, %rd9;
	ld.global.f32 	%f1, [%rd2];
	mul.wide.u32 	%rd10, %r2, 4;
	add.s64 	%rd3, %rd1, %rd10;
	ld.global.f32 	%f2, [%rd3];
	setp.leu.f32 	%p4, %f1, %f2;
	@%p4 bra 	$L__BB0_6;
	st.global.f32 	[%rd2], %f2;
	st.global.f32 	[%rd3], %f1;
	bra.uni 	$L__BB0_6;
$L__BB0_4:
	mul.wide.u32 	%rd7, %r1, 4;
	add.s64 	%rd4, %rd1, %rd7;
	ld.global.f32 	%f3, [%rd4];
	mul.wide.u32 	%rd8, %r2, 4;
	add.s64 	%rd5, %rd1, %rd8;
	ld.global.f32 	%f4, [%rd5];
	setp.geu.f32 	%p3, %f3, %f4;
	@%p3 bra 	$L__BB0_6;
	st.global.f32 	[%rd4], %f4;
	st.global.f32 	[%rd5], %f3;
$L__BB0_6:
	ret;

}


// ===== COMPILED SASS (sm_100) =====

	.target	sm_100

	.elftype	@"ET_EXEC"


//--------------------- .note.nv.tkinfo           --------------------------
	.section	.note.nv.tkinfo,"",@"SHT_NOTE"
	.sectionflags	@"SHF_NOTE_NV_TKINFO"
	.tkinfo
        /*0018*/ 	.word	0x00000002
        /*0030*/ 	.string	""
        /*0030*/ 	.string	"ptxas"
        /*0030*/ 	.string	"Cuda compilation tools, release 13.0, V13.0.88"
        /*0030*/ 	.string	"Build cuda_13.0.r13.0/compiler.36424714_0"
        /*0030*/ 	.string	"-arch sm_100 -m 64 "



//--------------------- .note.nv.cuinfo           --------------------------
	.section	.note.nv.cuinfo,"",@"SHT_NOTE"
	.sectionflags	@"SHF_NOTE_NV_CUINFO"
        /*0018*/ 	.short	0x0002
        /*001a*/ 	.short	0x0064
        /*001c*/ 	.short	0x0082
	.zero		2


//--------------------- .nv.info                  --------------------------
	.section	.nv.info,"",@"SHT_CUDA_INFO"
	.align	4


	//----- nvinfo : EIATTR_REGCOUNT
	.align		4
        /*0000*/ 	.byte	0x04, 0x2f
        /*0002*/ 	.short	(.L_1 - .L_0)
	.align		4
.L_0:
        /*0004*/ 	.word	index@(_Z17bitonic_sort_stepPfii)
        /*0008*/ 	.word	0x0000000c


	//----- nvinfo : EIATTR_FRAME_SIZE
	.align		4
.L_1:
        /*000c*/ 	.byte	0x04, 0x11
        /*000e*/ 	.short	(.L_3 - .L_2)
	.align		4
.L_2:
        /*0010*/ 	.word	index@(_Z17bitonic_sort_stepPfii)
        /*0014*/ 	.word	0x00000000


	//----- nvinfo : EIATTR_MIN_STACK_SIZE
	.align		4
.L_3:
        /*0018*/ 	.byte	0x04, 0x12
        /*001a*/ 	.short	(.L_5 - .L_4)
	.align		4
.L_4:
        /*001c*/ 	.word	index@(_Z17bitonic_sort_stepPfii)
        /*0020*/ 	.word	0x00000000
.L_5:


//--------------------- .nv.compat                --------------------------
	.section	.nv.compat,"",@"SHT_CUDA_COMPAT_INFO"
	.align	4
        /*0000*/ 	.byte	0x02, 0x09, 0x00, 0x00, 0x02, 0x02, 0x01, 0x00, 0x02, 0x05, 0x05, 0x00, 0x03, 0x07, 0x01, 0x01
        /*0010*/ 	.byte	0x02, 0x03, 0x00, 0x00, 0x02, 0x06, 0x01, 0x00, 0x04, 0x0b, 0x08, 0x00, 0x09, 0x00, 0x00, 0x00
        /*0020*/ 	.byte	0x00, 0x00, 0x00, 0x00


//--------------------- .nv.info._Z17bitonic_sort_stepPfii --------------------------
	.section	.nv.info._Z17bitonic_sort_stepPfii,"",@"SHT_CUDA_INFO"
	.sectionflags	@""
	.align	4


	//----- nvinfo : EIATTR_CUDA_API_VERSION
	.align		4
        /*0000*/ 	.byte	0x04, 0x37
        /*0002*/ 	.short	(.L_7 - .L_6)
.L_6:
        /*0004*/ 	.word	0x00000082


	//----- nvinfo : EIATTR_KPARAM_INFO
	.align		4
.L_7:
        /*0008*/ 	.byte	0x04, 0x17
        /*000a*/ 	.short	(.L_9 - .L_8)
.L_8:
        /*000c*/ 	.word	0x00000000
        /*0010*/ 	.short	0x0002
        /*0012*/ 	.short	0x000c
        /*0014*/ 	.byte	0x00, 0xf0, 0x11, 0x00


	//----- nvinfo : EIATTR_KPARAM_INFO
	.align		4
.L_9:
        /*0018*/ 	.byte	0x04, 0x17
        /*001a*/ 	.short	(.L_11 - .L_10)
.L_10:
        /*001c*/ 	.word	0x00000000
        /*0020*/ 	.short	0x0001
        /*0022*/ 	.short	0x0008
        /*0024*/ 	.byte	0x00, 0xf0, 0x11, 0x00


	//----- nvinfo : EIATTR_KPARAM_INFO
	.align		4
.L_11:
        /*0028*/ 	.byte	0x04, 0x17
        /*002a*/ 	.short	(.L_13 - .L_12)
.L_12:
        /*002c*/ 	.word	0x00000000
        /*0030*/ 	.short	0x0000
        /*0032*/ 	.short	0x0000
        /*0034*/ 	.byte	0x00, 0xf5, 0x21, 0x00


	//----- nvinfo : EIATTR_SPARSE_MMA_MASK
	.align		4
.L_13:
        /*0038*/ 	.byte	0x03, 0x50
        /*003a*/ 	.short	0x0000


	//----- nvinfo : EIATTR_MAXREG_COUNT
	.align		4
        /*003c*/ 	.byte	0x03, 0x1b
        /*003e*/ 	.short	0x00ff


	//----- nvinfo : EIATTR_MERCURY_ISA_VERSION
	.align		4
        /*0040*/ 	.byte	0x03, 0x5f
        /*0042*/ 	.short	0x0101


	//----- nvinfo : EIATTR_VRC_CTA_INIT_COUNT
	.align		4
        /*0044*/ 	.byte	0x02, 0x4a
	.zero		1
	.zero		1


	//----- nvinfo : EIATTR_EXIT_INSTR_OFFSETS
	.align		4
        /*0048*/ 	.byte	0x04, 0x1c
        /*004a*/ 	.short	(.L_15 - .L_14)


	//   ....[0]....
.L_14:
        /*004c*/ 	.word	0x00000080


	//   ....[1]....
        /*0050*/ 	.word	0x00000130


	//   ....[2]....
        /*0054*/ 	.word	0x00000160


	//   ....[3]....
        /*0058*/ 	.word	0x000001d0


	//   ....[4]....
        /*005c*/ 	.word	0x00000200


	//----- nvinfo : EIATTR_CRS_STACK_SIZE
	.align		4
.L_15:
        /*0060*/ 	.byte	0x04, 0x1e
        /*0062*/ 	.short	(.L_17 - .L_16)
.L_16:
        /*0064*/ 	.word	0x00000000


	//----- nvinfo : EIATTR_CBANK_PARAM_SIZE
	.align		4
.L_17:
        /*0068*/ 	.byte	0x03, 0x19
        /*006a*/ 	.short	0x0010


	//----- nvinfo : EIATTR_PARAM_CBANK
	.align		4
        /*006c*/ 	.byte	0x04, 0x0a
        /*006e*/ 	.short	(.L_19 - .L_18)
	.align		4
.L_18:
        /*0070*/ 	.word	index@(.nv.constant0._Z17bitonic_sort_stepPfii)
        /*0074*/ 	.short	0x0380
        /*0076*/ 	.short	0x0010


	//----- nvinfo : EIATTR_SW_WAR
	.align		4
.L_19:
        /*0078*/ 	.byte	0x04, 0x36
        /*007a*/ 	.short	(.L_21 - .L_20)
.L_20:
        /*007c*/ 	.word	0x00000008
.L_21:


//--------------------- .nv.callgraph             --------------------------
	.section	.nv.callgraph,"",@"SHT_CUDA_CALLGRAPH"
	.align	4
	.sectionentsize	8
	.align		4
        /*0000*/ 	.word	0x00000000
	.align		4
        /*0004*/ 	.word	0xffffffff
	.align		4
        /*0008*/ 	.word	0x00000000
	.align		4
        /*000c*/ 	.word	0xfffffffe
	.align		4
        /*0010*/ 	.word	0x00000000
	.align		4
        /*0014*/ 	.word	0xfffffffd
	.align		4
        /*0018*/ 	.word	0x00000000
	.align		4
        /*001c*/ 	.word	0xfffffffc


//--------------------- .text._Z17bitonic_sort_stepPfii --------------------------
	.section	.text._Z17bitonic_sort_stepPfii,"ax",@progbits
	.align	128
        .global         _Z17bitonic_sort_stepPfii
        .type           _Z17bitonic_sort_stepPfii,@function
        .size           _Z17bitonic_sort_stepPfii,(.L_x_2 - _Z17bitonic_sort_stepPfii)
        .other          _Z17bitonic_sort_stepPfii,@"STO_CUDA_ENTRY STV_DEFAULT"
_Z17bitonic_sort_stepPfii:
.text._Z17bitonic_sort_stepPfii:
[----:B------:R-:W-:Y:S01]  /*0000*/  LDC R1, c[0x0][0x37c] ;  /* 0x0000df00ff017b82 */ /* 0x000fe20000000800 */
[----:B------:R-:W0:Y:S01]  /*0010*/  S2R R7, SR_TID.X ;  /* 0x0000000000077919 */ /* 0x000e220000002100 */
[----:B------:R-:W0:Y:S01]  /*0020*/  LDCU UR4, c[0x0][0x360] ;  /* 0x00006c00ff0477ac */ /* 0x000e220008000800 */
[----:B------:R-:W0:Y:S01]  /*0030*/  S2R R0, SR_CTAID.X ;  /* 0x0000000000007919 */ /* 0x000e220000002500 */
[----:B------:R-:W1:Y:S01]  /*0040*/  LDCU UR5, c[0x0][0x388] ;  /* 0x00007100ff0577ac */ /* 0x000e620008000800 */
[----:B0-----:R-:W-:-:S05]  /*0050*/  IMAD R7, R0, UR4, R7 ;  /* 0x0000000400077c24 */ /* 0x001fca000f8e0207 */
[----:B-1----:R-:W-:-:S04]  /*0060*/  LOP3.LUT R9, R7, UR5, RZ, 0x3c, !PT ;  /* 0x0000000507097c12 */ /* 0x002fc8000f8e3cff */
[----:B------:R-:W-:-:S13]  /*0070*/  ISETP.GT.U32.AND P0, PT, R9, R7, PT ;  /* 0x000000070900720c */ /* 0x000fda0003f04070 */
[----:B------:R-:W-:Y:S05]  /*0080*/  @!P0 EXIT ;  /* 0x000000000000894d */ /* 0x000fea0003800000 */
[----:B------:R-:W0:Y:S02]  /*0090*/  LDCU UR4, c[0x0][0x38c] ;  /* 0x00007180ff0477ac */ /* 0x000e240008000800 */
[----:B0-----:R-:W-:Y:S01]  /*00a0*/  LOP3.LUT P0, RZ, R7, UR4, RZ, 0xc0, !PT ;  /* 0x0000000407ff7c12 */ /* 0x001fe2000f80c0ff */
[----:B------:R-:W0:-:S12]  /*00b0*/  LDCU.64 UR4, c[0x0][0x358] ;  /* 0x00006b00ff0477ac */ /* 0x000e180008000a00 */
[----:B------:R-:W-:Y:S05]  /*00c0*/  @P0 BRA `(.L_x_0) ;  /* 0x0000000000280947 */ /* 0x000fea0003800000 */
[----:B------:R-:W1:Y:S02]  /*00d0*/  LDC.64 R4, c[0x0][0x380] ;  /* 0x0000e000ff047b82 */ /* 0x000e640000000a00 */
[----:B-1----:R-:W-:-:S04]  /*00e0*/  IMAD.WIDE.U32 R2, R7, 0x4, R4 ;  /* 0x0000000407027825 */ /* 0x002fc800078e0004 */
[----:B------:R-:W-:Y:S01]  /*00f0*/  IMAD.WIDE.U32 R4, R9, 0x4, R4 ;  /* 0x0000000409047825 */ /* 0x000fe200078e0004 */
[----:B0-----:R-:W2:Y:S04]  /*0100*/  LDG.E R7, desc[UR4][R2.64] ;  /* 0x0000000402077981 */ /* 0x001ea8000c1e1900 */
[----:B------:R-:W2:Y:S02]  /*0110*/  LDG.E R0, desc[UR4][R4.64] ;  /* 0x0000000404007981 */ /* 0x000ea4000c1e1900 */
[----:B--2---:R-:W-:-:S13]  /*0120*/  FSETP.GT.AND P0, PT, R7, R0, PT ;  /* 0x000000000700720b */ /* 0x004fda0003f04000 */
[----:B------:R-:W-:Y:S05]  /*0130*/  @!P0 EXIT ;  /* 0x000000000000894d */ /* 0x000fea0003800000 */
[----:B------:R-:W-:Y:S04]  /*0140*/  STG.E desc[UR4][R2.64], R0 ;  /* 0x0000000002007986 */ /* 0x000fe8000c101904 */
[----:B------:R-:W-:Y:S01]  /*0150*/  STG.E desc[UR4][R4.64], R7 ;  /* 0x0000000704007986 */ /* 0x000fe2000c101904 */
[----:B------:R-:W-:Y:S05]  /*0160*/  EXIT ;  /* 0x000000000000794d */ /* 0x000fea0003800000 */
.L_x_0:
[----:B------:R-:W1:Y:S02]  /*0170*/  LDC.64 R2, c[0x0][0x380] ;  /* 0x0000e000ff027b82 */ /* 0x000e640000000a00 */
[----:B-1----:R-:W-:-:S04]  /*0180*/  IMAD.WIDE.U32 R4, R7, 0x4, R2 ;  /* 0x0000000407047825 */ /* 0x002fc800078e0002 */
[----:B------:R-:W-:Y:S01]  /*0190*/  IMAD.WIDE.U32 R2, R9, 0x4, R2 ;  /* 0x0000000409027825 */ /* 0x000fe200078e0002 */
[----:B0-----:R-:W2:Y:S04]  /*01a0*/  LDG.E R7, desc[UR4][R4.64] ;  /* 0x0000000404077981 */ /* 0x001ea8000c1e1900 */
[----:B------:R-:W2:Y:S02]  /*01b0*/  LDG.E R0, desc[UR4][R2.64] ;  /* 0x0000000402007981 */ /* 0x000ea4000c1e1900 */
[----:B--2---:R-:W-:-:S13]  /*01c0*/  FSETP.GEU.AND P0, PT, R7, R0, PT ;  /* 0x000000000700720b */ /* 0x004fda0003f0e000 */
[----:B------:R-:W-:Y:S05]  /*01d0*/  @P0 EXIT ;  /* 0x000000000000094d */ /* 0x000fea0003800000 */
[----:B------:R-:W-:Y:S04]  /*01e0*/  STG.E desc[UR4][R4.64], R0 ;  /* 0x0000000004007986 */ /* 0x000fe8000c101904 */
[----:B------:R-:W-:Y:S01]  /*01f0*/  STG.E desc[UR4][R2.64], R7 ;  /* 0x0000000702007986 */ /* 0x000fe2000c101904 */
[----:B------:R-:W-:Y:S05]  /*0200*/  EXIT ;  /* 0x000000000000794d */ /* 0x000fea0003800000 */
.L_x_1:
[----:B------:R-:W-:-:S00]  /*0210*/  BRA `(.L_x_1) ;  /* 0xfffffffc00fc7947 */ /* 0x000fc0000383ffff */
[----:B------:R-:W-:-:S00]  /*0220*/  NOP ;  /* 0x0000000000007918 */ /* 0x000fc00000000000 */
        /* <DEDUP_REMOVED lines=13> */
.L_x_2:


//--------------------- .nv.shared.reserved.0     --------------------------
	.section	.nv.shared.reserved.0,"aw",@nobits
	.weak		__nv_reservedSMEM_offset_0_alias
	.size		__nv_reservedSMEM_offset_0_alias, 0, 64
	.other		__nv_reservedSMEM_offset_0_alias,@"STO_CUDA_RESERVED_SHARED STV_DEFAULT"
__nv_reservedSMEM_offset_0_alias:
	.zero		0
	.zero		64


//--------------------- .nv.constant0._Z17bitonic_sort_stepPfii --------------------------
	.section	.nv.constant0._Z17bitonic_sort_stepPfii,"a",@progbits
	.sectionflags	@""
	.align	4
.nv.constant0._Z17bitonic_sort_stepPfii:
	.zero		912


//--------------------- SYMBOLS --------------------------

	.type		.nv.reservedSmem.offset0,@object
	.size		.nv.reservedSmem.offset0,0x4
